	.headerflags	@"EF_CUDA_TEXMODE_UNIFIED EF_CUDA_64BIT_ADDRESS EF_CUDA_ACCELERATORS EF_CUDA_SM90 EF_CUDA_VIRTUAL_SM(EF_CUDA_SM90)"
	.elftype	@"ET_EXEC"


//--------------------- .nv.info                  --------------------------
	.section	.nv.info,"",@"SHT_CUDA_INFO"
	.align	4


	//----- nvinfo : EIATTR_REGCOUNT
	.align		4
        /*0000*/ 	.byte	0x04, 0x2f
        /*0002*/ 	.short	(.L_3 - .L_2)
	.align		4
.L_2:
        /*0004*/ 	.word	index@(triton_poi_fused__native_batch_norm_legit_no_training_add_13)
        /*0008*/ 	.word	0x00000034


	//----- nvinfo : EIATTR_MIN_STACK_SIZE
	.align		4
.L_3:
        /*000c*/ 	.byte	0x04, 0x12
        /*000e*/ 	.short	(.L_5 - .L_4)
	.align		4
.L_4:
        /*0010*/ 	.word	index@(triton_poi_fused__native_batch_norm_legit_no_training_add_13)
        /*0014*/ 	.word	0x00000000


	//----- nvinfo : EIATTR_FRAME_SIZE
	.align		4
.L_5:
        /*0018*/ 	.byte	0x04, 0x11
        /*001a*/ 	.short	(.L_7 - .L_6)
	.align		4
.L_6:
        /*001c*/ 	.word	index@(triton_poi_fused__native_batch_norm_legit_no_training_add_13)
        /*0020*/ 	.word	0x00000000


	//----- nvinfo : EIATTR_MIN_STACK_SIZE
	.align		4
.L_7:
        /*0024*/ 	.byte	0x04, 0x12
        /*0026*/ 	.short	(.L_9 - .L_8)
	.align		4
.L_8:
        /*0028*/ 	.word	index@(triton_poi_fused__native_batch_norm_legit_no_training_add_13)
        /*002c*/ 	.word	0x00000000
.L_9:


//--------------------- .nv.info.triton_poi_fused__native_batch_norm_legit_no_training_add_13 --------------------------
	.section	.nv.info.triton_poi_fused__native_batch_norm_legit_no_training_add_13,"",@"SHT_CUDA_INFO"
	.sectionflags	@""
	.align	4


	//----- nvinfo : EIATTR_CUDA_API_VERSION
	.align		4
        /*0000*/ 	.byte	0x04, 0x37
        /*0002*/ 	.short	(.L_11 - .L_10)
.L_10:
        /*0004*/ 	.word	0x0000007c


	//----- nvinfo : EIATTR_KPARAM_INFO
	.align		4
.L_11:
        /*0008*/ 	.byte	0x04, 0x17
        /*000a*/ 	.short	(.L_13 - .L_12)
.L_12:
        /*000c*/ 	.word	0x00000000
        /*0010*/ 	.short	0x0008
        /*0012*/ 	.short	0x003c
        /*0014*/ 	.byte	0x00, 0xf0, 0x11, 0x00


	//----- nvinfo : EIATTR_KPARAM_INFO
	.align		4
.L_13:
        /*0018*/ 	.byte	0x04, 0x17
        /*001a*/ 	.short	(.L_15 - .L_14)
.L_14:
        /*001c*/ 	.word	0x00000000
        /*0020*/ 	.short	0x0007
        /*0022*/ 	.short	0x0038
        /*0024*/ 	.byte	0x00, 0xf0, 0x11, 0x00


	//----- nvinfo : EIATTR_KPARAM_INFO
	.align		4
.L_15:
        /*0028*/ 	.byte	0x04, 0x17
        /*002a*/ 	.short	(.L_17 - .L_16)
.L_16:
        /*002c*/ 	.word	0x00000000
        /*0030*/ 	.short	0x0006
        /*0032*/ 	.short	0x0030
        /*0034*/ 	.byte	0x00, 0xf4, 0x21, 0x00


	//----- nvinfo : EIATTR_KPARAM_INFO
	.align		4
.L_17:
        /*0038*/ 	.byte	0x04, 0x17
        /*003a*/ 	.short	(.L_19 - .L_18)
.L_18:
        /*003c*/ 	.word	0x00000000
        /*0040*/ 	.short	0x0005
        /*0042*/ 	.short	0x0028
        /*0044*/ 	.byte	0x00, 0xf4, 0x21, 0x00


	//----- nvinfo : EIATTR_KPARAM_INFO
	.align		4
.L_19:
        /*0048*/ 	.byte	0x04, 0x17
        /*004a*/ 	.short	(.L_21 - .L_20)
.L_20:
        /*004c*/ 	.word	0x00000000
        /*0050*/ 	.short	0x0004
        /*0052*/ 	.short	0x0020
        /*0054*/ 	.byte	0x00, 0xf4, 0x21, 0x00


	//----- nvinfo : EIATTR_KPARAM_INFO
	.align		4
.L_21:
        /*0058*/ 	.byte	0x04, 0x17
        /*005a*/ 	.short	(.L_23 - .L_22)
.L_22:
        /*005c*/ 	.word	0x00000000
        /*0060*/ 	.short	0x0003
        /*0062*/ 	.short	0x0018
        /*0064*/ 	.byte	0x00, 0xf4, 0x21, 0x00


	//----- nvinfo : EIATTR_KPARAM_INFO
	.align		4
.L_23:
        /*0068*/ 	.byte	0x04, 0x17
        /*006a*/ 	.short	(.L_25 - .L_24)
.L_24:
        /*006c*/ 	.word	0x00000000
        /*0070*/ 	.short	0x0002
        /*0072*/ 	.short	0x0010
        /*0074*/ 	.byte	0x00, 0xf4, 0x21, 0x00


	//----- nvinfo : EIATTR_KPARAM_INFO
	.align		4
.L_25:
        /*0078*/ 	.byte	0x04, 0x17
        /*007a*/ 	.short	(.L_27 - .L_26)
.L_26:
        /*007c*/ 	.word	0x00000000
        /*0080*/ 	.short	0x0001
        /*0082*/ 	.short	0x0008
        /*0084*/ 	.byte	0x00, 0xf4, 0x21, 0x00


	//----- nvinfo : EIATTR_KPARAM_INFO
	.align		4
.L_27:
        /*0088*/ 	.byte	0x04, 0x17
        /*008a*/ 	.short	(.L_29 - .L_28)
.L_28:
        /*008c*/ 	.word	0x00000000
        /*0090*/ 	.short	0x0000
        /*0092*/ 	.short	0x0000
        /*0094*/ 	.byte	0x00, 0xf4, 0x21, 0x00


	//----- nvinfo : EIATTR_SPARSE_MMA_MASK
	.align		4
.L_29:
        /*0098*/ 	.byte	0x03, 0x50
        /*009a*/ 	.short	0x0000


	//----- nvinfo : EIATTR_MAXREG_COUNT
	.align		4
        /*009c*/ 	.byte	0x03, 0x1b
        /*009e*/ 	.short	0x00ff


	//----- nvinfo : EIATTR_EXIT_INSTR_OFFSETS
	.align		4
        /*00a0*/ 	.byte	0x04, 0x1c
        /*00a2*/ 	.short	(.L_31 - .L_30)


	//   ....[0]....
.L_30:
        /*00a4*/ 	.word	0x00001100


	//   ....[1]....
        /*00a8*/ 	.word	0x00001150


	//----- nvinfo : EIATTR_REQNTID
	.align		4
.L_31:
        /*00ac*/ 	.byte	0x04, 0x10
        /*00ae*/ 	.short	(.L_33 - .L_32)
.L_32:
        /*00b0*/ 	.word	0x00000100
        /*00b4*/ 	.word	0x00000001
        /*00b8*/ 	.word	0x00000001


	//----- nvinfo : EIATTR_CBANK_PARAM_SIZE
	.align		4
.L_33:
        /*00bc*/ 	.byte	0x03, 0x19
        /*00be*/ 	.short	0x0040


	//----- nvinfo : EIATTR_PARAM_CBANK
	.align		4
        /*00c0*/ 	.byte	0x04, 0x0a
        /*00c2*/ 	.short	(.L_35 - .L_34)
	.align		4
.L_34:
        /*00c4*/ 	.word	index@(.nv.constant0.triton_poi_fused__native_batch_norm_legit_no_training_add_13)
        /*00c8*/ 	.short	0x0210
        /*00ca*/ 	.short	0x0040


	//----- nvinfo : EIATTR_SW_WAR
	.align		4
.L_35:
        /*00cc*/ 	.byte	0x04, 0x36
        /*00ce*/ 	.short	(.L_37 - .L_36)
.L_36:
        /*00d0*/ 	.word	0x00000008
.L_37:


//--------------------- .nv.callgraph             --------------------------
	.section	.nv.callgraph,"",@"SHT_CUDA_CALLGRAPH"
	.align	4
	.sectionentsize	8
	.align		4
        /*0000*/ 	.word	0x00000000
	.align		4
        /*0004*/ 	.word	0xffffffff
	.align		4
        /*0008*/ 	.word	0x00000000
	.align		4
        /*000c*/ 	.word	0xfffffffe
	.align		4
        /*0010*/ 	.word	0x00000000
	.align		4
        /*0014*/ 	.word	0xfffffffd
	.align		4
        /*0018*/ 	.word	0x00000000
	.align		4
        /*001c*/ 	.word	0xfffffffc


//--------------------- .nv.constant4             --------------------------
	.section	.nv.constant4,"a",@progbits
	.align	8
	.align		8
.nv.constant4:
        /*0000*/ 	.dword	_$_str
	.align		8
        /*0008*/ 	.dword	_$_str_$_2


//--------------------- .text.triton_poi_fused__native_batch_norm_legit_no_training_add_13 --------------------------
	.section	.text.triton_poi_fused__native_batch_norm_legit_no_training_add_13,"ax",@progbits
	.sectionflags	@"SHF_BARRIERS=1"
	.align	128
        .global         triton_poi_fused__native_batch_norm_legit_no_training_add_13
        .type           triton_poi_fused__native_batch_norm_legit_no_training_add_13,@function
        .size           triton_poi_fused__native_batch_norm_legit_no_training_add_13,(.L_x_1 - triton_poi_fused__native_batch_norm_legit_no_training_add_13)
        .other          triton_poi_fused__native_batch_norm_legit_no_training_add_13,@"STO_CUDA_ENTRY STV_DEFAULT"
triton_poi_fused__native_batch_norm_legit_no_training_add_13:
.text.triton_poi_fused__native_batch_norm_legit_no_training_add_13:
[----:B------:R-:W0:Y:S01]  /*0000*/  LDC R1, c[0x0][0x28] ;  /* 0x00000a00ff017b82 */ /* 0x000e220000000800 */
[----:B------:R-:W1:Y:S07]  /*0010*/  S2R R0, SR_TID.X ;  /* 0x0000000000007919 */ /* 0x000e6e0000002100 */
[----:B------:R-:W2:Y:S01]  /*0020*/  LDC.64 R34, c[0x0][0x210] ;  /* 0x00008400ff227b82 */ /* 0x000ea20000000a00 */
[----:B------:R-:W-:Y:S02]  /*0030*/  CS2R R6, SRZ ;  /* 0x0000000000067805 */ /* 0x000fe4000001ff00 */
[----:B------:R-:W-:Y:S01]  /*0040*/  CS2R R8, SRZ ;  /* 0x0000000000087805 */ /* 0x000fe2000001ff00 */
[----:B------:R-:W3:Y:S01]  /*0050*/  S2R R2, SR_CTAID.X ;  /* 0x0000000000027919 */ /* 0x000ee20000002500 */
[----:B------:R-:W-:Y:S01]  /*0060*/  CS2R R10, SRZ ;  /* 0x00000000000a7805 */ /* 0x000fe2000001ff00 */
[----:B------:R-:W-:Y:S01]  /*0070*/  ULDC.64 UR6, c[0x0][0x208] ;  /* 0x0000820000067ab9 */ /* 0x000fe20000000a00 */
[----:B------:R-:W-:Y:S01]  /*0080*/  CS2R R14, SRZ ;  /* 0x00000000000e7805 */ /* 0x000fe2000001ff00 */
[----:B------:R-:W4:Y:S01]  /*0090*/  S2R R3, SR_CTAID.Y ;  /* 0x0000000000037919 */ /* 0x000f220000002600 */
[----:B------:R-:W5:Y:S08]  /*00a0*/  LDC.64 R40, c[0x0][0x218] ;  /* 0x00008600ff287b82 */ /* 0x000f700000000a00 */
[----:B------:R-:W5:Y:S01]  /*00b0*/  LDC.64 R42, c[0x0][0x220] ;  /* 0x00008800ff2a7b82 */ /* 0x000f620000000a00 */
[----:B-1----:R-:W-:-:S02]  /*00c0*/  SHF.R.U32.HI R16, RZ, 0x3, R0 ;  /* 0x00000003ff107819 */ /* 0x002fc40000011600 */
[----:B------:R-:W-:Y:S02]  /*00d0*/  SHF.L.U32 R33, R0, 0x2, RZ ;  /* 0x0000000200217819 */ /* 0x000fe400000006ff */
[----:B---3--:R-:W-:Y:S02]  /*00e0*/  SHF.L.U32 R2, R2, 0x5, RZ ;  /* 0x0000000502027819 */ /* 0x008fe400000006ff */
[----:B------:R-:W-:Y:S02]  /*00f0*/  SGXT.U32 R16, R16, 0x5 ;  /* 0x000000051010781a */ /* 0x000fe40000000000 */
[----:B----4-:R-:W-:Y:S02]  /*0100*/  SHF.L.U32 R3, R3, 0x7, RZ ;  /* 0x0000000703037819 */ /* 0x010fe400000006ff */
[----:B------:R-:W-:Y:S02]  /*0110*/  LOP3.LUT R33, R2, 0x1c, R33, 0xf8, !PT ;  /* 0x0000001c02217812 */ /* 0x000fe400078ef821 */
[----:B------:R-:W-:-:S02]  /*0120*/  LOP3.LUT R12, R3, R16, RZ, 0xfc, !PT ;  /* 0x00000010030c7212 */ /* 0x000fc400078efcff */
[----:B------:R-:W-:Y:S02]  /*0130*/  ISETP.GE.AND P0, PT, R33, 0x18, PT ;  /* 0x000000182100780c */ /* 0x000fe40003f06270 */
[----:B------:R-:W-:Y:S01]  /*0140*/  LOP3.LUT R4, R3, 0x20, R16, 0xfe, !PT ;  /* 0x0000002003047812 */ /* 0x000fe200078efe10 */
[C---:B------:R-:W-:Y:S01]  /*0150*/  IMAD R39, R12.reuse, 0x18, R33 ;  /* 0x000000180c277824 */ /* 0x040fe200078e0221 */
[----:B------:R-:W-:Y:S02]  /*0160*/  ISETP.LT.AND P1, PT, R12, 0x100, !P0 ;  /* 0x000001000c00780c */ /* 0x000fe40004721270 */
[----:B------:R-:W-:Y:S02]  /*0170*/  CS2R R12, SRZ ;  /* 0x00000000000c7805 */ /* 0x000fe4000001ff00 */
[----:B------:R-:W-:Y:S01]  /*0180*/  ISETP.LT.AND P2, PT, R4, 0x100, !P0 ;  /* 0x000001000400780c */ /* 0x000fe20004741270 */
[C---:B------:R-:W-:Y:S01]  /*0190*/  VIADD R47, R39.reuse, 0x300 ;  /* 0x00000300272f7836 */ /* 0x040fe20000000000 */
[----:B------:R-:W-:Y:S01]  /*01a0*/  LOP3.LUT R5, R3, 0x40, R16, 0xfe, !PT ;  /* 0x0000004003057812 */ /* 0x000fe200078efe10 */
[----:B--2---:R-:W-:Y:S01]  /*01b0*/  IMAD.WIDE R24, R39, 0x4, R34 ;  /* 0x0000000427187825 */ /* 0x004fe200078e0222 */
[----:B------:R-:W-:-:S02]  /*01c0*/  LOP3.LUT R16, R3, 0x60, R16, 0xfe, !PT ;  /* 0x0000006003107812 */ /* 0x000fc400078efe10 */
[----:B------:R-:W-:Y:S02]  /*01d0*/  ISETP.LT.AND P3, PT, R5, 0x100, !P0 ;  /* 0x000001000500780c */ /* 0x000fe40004761270 */
[----:B------:R-:W-:Y:S02]  /*01e0*/  CS2R R4, SRZ ;  /* 0x0000000000047805 */ /* 0x000fe4000001ff00 */
[----:B------:R-:W-:Y:S01]  /*01f0*/  ISETP.LT.AND P4, PT, R16, 0x100, !P0 ;  /* 0x000001001000780c */ /* 0x000fe20004781270 */
[--C-:B------:R-:W-:Y:S01]  /*0200*/  IMAD.WIDE R26, R47, 0x4, R34.reuse ;  /* 0x000000042f1a7825 */ /* 0x100fe200078e0222 */
[----:B------:R-:W-:Y:S02]  /*0210*/  IADD3 R45, R39, 0x600, RZ ;  /* 0x00000600272d7810 */ /* 0x000fe40007ffe0ff */
[----:B------:R-:W-:Y:S01]  /*0220*/  IADD3 R37, R39, 0x900, RZ ;  /* 0x0000090027257810 */ /* 0x000fe20007ffe0ff */
[----:B------:R1:W2:Y:S01]  /*0230*/  @P1 LDG.E.EL.128 R4, desc[UR6][R24.64] ;  /* 0x0000000618041981 */ /* 0x0002a2000c2e1d00 */
[----:B------:R-:W-:Y:S01]  /*0240*/  CS2R R16, SRZ ;  /* 0x0000000000107805 */ /* 0x000fe2000001ff00 */
[--C-:B------:R-:W-:Y:S01]  /*0250*/  IMAD.WIDE R28, R45, 0x4, R34.reuse ;  /* 0x000000042d1c7825 */ /* 0x100fe200078e0222 */
[----:B------:R-:W-:Y:S01]  /*0260*/  CS2R R18, SRZ ;  /* 0x0000000000127805 */ /* 0x000fe2000001ff00 */
[----:B------:R3:W4:Y:S02]  /*0270*/  @P2 LDG.E.EL.128 R8, desc[UR6][R26.64] ;  /* 0x000000061a082981 */ /* 0x000724000c2e1d00 */
[----:B------:R-:W-:Y:S01]  /*0280*/  IMAD.WIDE R34, R37, 0x4, R34 ;  /* 0x0000000425227825 */ /* 0x000fe200078e0222 */
[----:B------:R-:W-:Y:S01]  /*0290*/  CS2R R20, SRZ ;  /* 0x0000000000147805 */ /* 0x000fe2000001ff00 */
[----:B------:R3:W2:Y:S01]  /*02a0*/  @P3 LDG.E.EL.128 R12, desc[UR6][R28.64] ;  /* 0x000000061c0c3981 */ /* 0x0006a2000c2e1d00 */
[----:B-1----:R-:W-:Y:S01]  /*02b0*/  CS2R R24, SRZ ;  /* 0x0000000000187805 */ /* 0x002fe2000001ff00 */
[----:B-----5:R-:W-:Y:S01]  /*02c0*/  IMAD.WIDE R38, R39, 0x4, R40 ;  /* 0x0000000427267825 */ /* 0x020fe200078e0228 */
[----:B---3--:R-:W-:-:S03]  /*02d0*/  CS2R R26, SRZ ;  /* 0x00000000001a7805 */ /* 0x008fc6000001ff00 */
[--C-:B------:R-:W-:Y:S01]  /*02e0*/  IMAD.WIDE R46, R47, 0x4, R40.reuse ;  /* 0x000000042f2e7825 */ /* 0x100fe200078e0228 */
[----:B------:R1:W3:Y:S01]  /*02f0*/  @P1 LDG.E.EL.128 R16, desc[UR6][R38.64] ;  /* 0x0000000626101981 */ /* 0x0002e2000c2e1d00 */
[----:B------:R-:W-:Y:S02]  /*0300*/  CS2R R22, SRZ ;  /* 0x0000000000167805 */ /* 0x000fe4000001ff00 */
[----:B------:R-:W-:Y:S01]  /*0310*/  IMAD.WIDE R44, R45, 0x4, R40 ;  /* 0x000000042d2c7825 */ /* 0x000fe200078e0228 */
[----:B------:R5:W2:Y:S01]  /*0320*/  @P4 LDG.E.EL.128 R24, desc[UR6][R34.64] ;  /* 0x0000000622184981 */ /* 0x000aa2000c2e1d00 */
[----:B0-----:R-:W-:Y:S02]  /*0330*/  CS2R R28, SRZ ;  /* 0x00000000001c7805 */ /* 0x001fe4000001ff00 */
[----:B------:R-:W-:Y:S01]  /*0340*/  CS2R R30, SRZ ;  /* 0x00000000001e7805 */ /* 0x000fe2000001ff00 */
[----:B------:R-:W-:Y:S01]  /*0350*/  IMAD.WIDE R42, R33, 0x4, R42 ;  /* 0x00000004212a7825 */ /* 0x000fe200078e022a */
[----:B------:R-:W-:Y:S01]  /*0360*/  CS2R R32, SRZ ;  /* 0x0000000000207805 */ /* 0x000fe2000001ff00 */
[----:B------:R0:W2:Y:S01]  /*0370*/  @P2 LDG.E.EL.128 R20, desc[UR6][R46.64] ;  /* 0x000000062e142981 */ /* 0x0000a2000c2e1d00 */
[----:B-1----:R-:W-:Y:S01]  /*0380*/  CS2R R38, SRZ ;  /* 0x0000000000267805 */ /* 0x002fe2000001ff00 */
[----:B------:R-:W-:Y:S01]  /*0390*/  IMAD.WIDE R40, R37, 0x4, R40 ;  /* 0x0000000425287825 */ /* 0x000fe200078e0228 */
[----:B------:R-:W-:Y:S01]  /*03a0*/  CS2R R36, SRZ ;  /* 0x0000000000247805 */ /* 0x000fe2000001ff00 */
[----:B------:R-:W2:Y:S01]  /*03b0*/  @P3 LDG.E.EL.128 R28, desc[UR6][R44.64] ;  /* 0x000000062c1c3981 */ /* 0x000ea2000c2e1d00 */
[----:B-----5:R-:W-:-:S04]  /*03c0*/  CS2R R34, SRZ ;  /* 0x0000000000227805 */ /* 0x020fc8000001ff00 */
[----:B------:R-:W5:Y:S01]  /*03d0*/  @P4 LDG.E.EL.128 R36, desc[UR6][R40.64] ;  /* 0x0000000628244981 */ /* 0x000f62000c2e1d00 */
[----:B0-----:R-:W0:Y:S03]  /*03e0*/  LDC.64 R46, c[0x0][0x228] ;  /* 0x00008a00ff2e7b82 */ /* 0x001e260000000a00 */
[----:B------:R-:W3:Y:S02]  /*03f0*/  @!P0 LDG.E.EL.128 R32, desc[UR6][R42.64] ;  /* 0x000000062a208981 */ /* 0x000ee4000c2e1d00 */
[C---:B---3--:R-:W-:Y:S01]  /*0400*/  FADD R18, -R34.reuse, R18 ;  /* 0x0000001222127221 */ /* 0x048fe20000000100 */
[C---:B--2---:R-:W-:Y:S01]  /*0410*/  FADD R22, -R34.reuse, R22 ;  /* 0x0000001622167221 */ /* 0x044fe20000000100 */
[C---:B------:R-:W-:Y:S01]  /*0420*/  FADD R30, -R34.reuse, R30 ;  /* 0x0000001e221e7221 */ /* 0x040fe20000000100 */
[----:B-----5:R-:W-:Y:S01]  /*0430*/  FADD R38, -R34, R38 ;  /* 0x0000002622267221 */ /* 0x020fe20000000100 */
[----:B------:R-:W-:Y:S01]  /*0440*/  SHF.L.U32 R34, R0, 0x2, RZ ;  /* 0x0000000200227819 */ /* 0x000fe200000006ff */
[----:B------:R-:W-:-:S03]  /*0450*/  FADD R41, -R32, R16 ;  /* 0x0000001020297221 */ /* 0x000fc60000000100 */
[----:B------:R-:W-:Y:S01]  /*0460*/  LOP3.LUT R16, R2, 0x1c, R34, 0xf8, !PT ;  /* 0x0000001c02107812 */ /* 0x000fe200078ef822 */
[C---:B------:R-:W-:Y:S01]  /*0470*/  FADD R19, -R35.reuse, R19 ;  /* 0x0000001323137221 */ /* 0x040fe20000000100 */
[C---:B------:R-:W-:Y:S01]  /*0480*/  FADD R23, -R35.reuse, R23 ;  /* 0x0000001723177221 */ /* 0x040fe20000000100 */
[C---:B------:R-:W-:Y:S01]  /*0490*/  FADD R31, -R35.reuse, R31 ;  /* 0x0000001f231f7221 */ /* 0x040fe20000000100 */
[----:B------:R-:W-:Y:S01]  /*04a0*/  FADD R39, -R35, R39 ;  /* 0x0000002723277221 */ /* 0x000fe20000000100 */
[C---:B------:R-:W-:Y:S01]  /*04b0*/  FADD R17, -R33.reuse, R17 ;  /* 0x0000001121117221 */ /* 0x040fe20000000100 */
[C---:B------:R-:W-:Y:S01]  /*04c0*/  FADD R21, -R33.reuse, R21 ;  /* 0x0000001521157221 */ /* 0x040fe20000000100 */
[C---:B------:R-:W-:Y:S01]  /*04d0*/  FADD R29, -R33.reuse, R29 ;  /* 0x0000001d211d7221 */ /* 0x040fe20000000100 */
[----:B------:R-:W-:Y:S01]  /*04e0*/  FADD R37, -R33, R37 ;  /* 0x0000002521257221 */ /* 0x000fe20000000100 */
[----:B------:R-:W-:Y:S01]  /*04f0*/  LOP3.LUT R3, R3, 0x7c, R34, 0xf8, !PT ;  /* 0x0000007c03037812 */ /* 0x000fe200078ef822 */
[C---:B------:R-:W-:Y:S01]  /*0500*/  FADD R42, -R32.reuse, R20 ;  /* 0x00000014202a7221 */ /* 0x040fe20000000100 */
[C---:B------:R-:W-:Y:S01]  /*0510*/  FADD R28, -R32.reuse, R28 ;  /* 0x0000001c201c7221 */ /* 0x040fe20000000100 */
[----:B------:R-:W-:Y:S01]  /*0520*/  FADD R44, -R32, R36 ;  /* 0x00000024202c7221 */ /* 0x000fe20000000100 */
[----:B------:R-:W-:-:S02]  /*0530*/  CS2R R32, SRZ ;  /* 0x0000000000207805 */ /* 0x000fc4000001ff00 */
[----:B------:R-:W-:Y:S01]  /*0540*/  CS2R R34, SRZ ;  /* 0x0000000000227805 */ /* 0x000fe2000001ff00 */
[----:B0-----:R-:W-:-:S05]  /*0550*/  IMAD.WIDE R46, R16, 0x4, R46 ;  /* 0x00000004102e7825 */ /* 0x001fca00078e022e */
[----:B------:R0:W2:Y:S02]  /*0560*/  @!P0 LDG.E.EL.128 R32, desc[UR6][R46.64] ;  /* 0x000000062e208981 */ /* 0x0000a4000c2e1d00 */
[----:B0-----:R-:W0:Y:S02]  /*0570*/  LDC.64 R46, c[0x0][0x230] ;  /* 0x00008c00ff2e7b82 */ /* 0x001e240000000a00 */
[----:B0-----:R-:W-:-:S06]  /*0580*/  IMAD.WIDE R48, R16, 0x4, R46 ;  /* 0x0000000410307825 */ /* 0x001fcc00078e022e */
[----:B------:R-:W0:Y:S02]  /*0590*/  LDC.64 R46, c[0x0][0x238] ;  /* 0x00008e00ff2e7b82 */ /* 0x000e240000000a00 */
[----:B0-----:R-:W-:-:S04]  /*05a0*/  IMAD.WIDE R46, R16, 0x4, R46 ;  /* 0x00000004102e7825 */ /* 0x001fc800078e022e */
[----:B--2---:R-:W-:Y:S01]  /*05b0*/  FADD R36, R32, 9.9999997473787516356e-06 ;  /* 0x3727c5ac20247421 */ /* 0x004fe20000000000 */
[----:B------:R-:W-:-:S03]  /*05c0*/  FADD R33, R33, 9.9999997473787516356e-06 ;  /* 0x3727c5ac21217421 */ /* 0x000fc60000000000 */
[----:B------:R-:W0:Y:S01]  /*05d0*/  MUFU.SQRT R20, R36 ;  /* 0x0000002400147308 */ /* 0x000e220000002000 */
[----:B------:R-:W-:-:S07]  /*05e0*/  FADD R32, R34, 9.9999997473787516356e-06 ;  /* 0x3727c5ac22207421 */ /* 0x000fce0000000000 */
[----:B------:R-:W1:Y:S01]  /*05f0*/  MUFU.SQRT R33, R33 ;  /* 0x0000002100217308 */ /* 0x000e620000002000 */
[----:B------:R-:W-:Y:S01]  /*0600*/  FADD R35, R35, 9.9999997473787516356e-06 ;  /* 0x3727c5ac23237421 */ /* 0x000fe20000000000 */
[----:B0-----:R-:W-:-:S06]  /*0610*/  FSETP.GT.AND P6, PT, R20, 8.50705917302346158658e+37, PT ;  /* 0x7e8000001400780b */ /* 0x001fcc0003fc4000 */
[----:B------:R-:W0:Y:S01]  /*0620*/  MUFU.SQRT R32, R32 ;  /* 0x0000002000207308 */ /* 0x000e220000002000 */
[----:B------:R-:W-:-:S07]  /*0630*/  FSETP.GEU.AND P1, PT, R20, 1.175494350822287508e-38, PT ;  /* 0x008000001400780b */ /* 0x000fce0003f2e000 */
[----:B------:R-:W2:Y:S01]  /*0640*/  MUFU.SQRT R43, R35 ;  /* 0x00000023002b7308 */ /* 0x000ea20000002000 */
[C---:B-1----:R-:W-:Y:S01]  /*0650*/  FSETP.GT.AND P2, PT, R33.reuse, 8.50705917302346158658e+37, PT ;  /* 0x7e8000002100780b */ /* 0x042fe20003f44000 */
[----:B------:R-:W-:Y:S01]  /*0660*/  IMAD.MOV.U32 R34, RZ, RZ, 0x3e800000 ;  /* 0x3e800000ff227424 */ /* 0x000fe200078e00ff */
[----:B------:R-:W-:Y:S01]  /*0670*/  FSETP.GEU.AND P3, PT, R33, 1.175494350822287508e-38, PT ;  /* 0x008000002100780b */ /* 0x000fe20003f6e000 */
[----:B------:R-:W-:-:S03]  /*0680*/  @P6 FMUL R20, R20, 0.25 ;  /* 0x3e80000014146820 */ /* 0x000fc60000400000 */
[----:B------:R-:W-:Y:S02]  /*0690*/  FSEL R40, R34, 1, P6 ;  /* 0x3f80000022287808 */ /* 0x000fe40003000000 */
[----:B0-----:R-:W-:Y:S01]  /*06a0*/  FSETP.GT.AND P4, PT, R32, 8.50705917302346158658e+37, PT ;  /* 0x7e8000002000780b */ /* 0x001fe20003f84000 */
[----:B------:R-:W-:Y:S01]  /*06b0*/  @!P1 FMUL R20, R20, 16777216 ;  /* 0x4b80000014149820 */ /* 0x000fe20000400000 */
[----:B------:R-:W-:Y:S01]  /*06c0*/  FSETP.GEU.AND P5, PT, R32, 1.175494350822287508e-38, PT ;  /* 0x008000002000780b */ /* 0x000fe20003fae000 */
[----:B------:R-:W-:Y:S01]  /*06d0*/  @!P1 FMUL R40, R40, 16777216 ;  /* 0x4b80000028289820 */ /* 0x000fe20000400000 */
[----:B--2---:R-:W-:Y:S01]  /*06e0*/  FSETP.GT.AND P6, PT, R43, 8.50705917302346158658e+37, PT ;  /* 0x7e8000002b00780b */ /* 0x004fe20003fc4000 */
[----:B------:R-:W-:Y:S01]  /*06f0*/  @P2 FMUL R33, R33, 0.25 ;  /* 0x3e80000021212820 */ /* 0x000fe20000400000 */
[----:B------:R-:W-:Y:S01]  /*0700*/  FSETP.GEU.AND P1, PT, R43, 1.175494350822287508e-38, PT ;  /* 0x008000002b00780b */ /* 0x000fe20003f2e000 */
[----:B------:R-:W0:Y:S02]  /*0710*/  MUFU.RCP R45, R20 ;  /* 0x00000014002d7308 */ /* 0x000e240000001000 */
[----:B------:R-:W-:-:S04]  /*0720*/  @!P3 FMUL R33, R33, 16777216 ;  /* 0x4b8000002121b820 */ /* 0x000fc80000400000 */
[----:B------:R-:W-:Y:S02]  /*0730*/  @P4 FMUL R32, R32, 0.25 ;  /* 0x3e80000020204820 */ /* 0x000fe40000400000 */
[----:B------:R1:W2:Y:S02]  /*0740*/  MUFU.RCP R36, R33 ;  /* 0x0000002100247308 */ /* 0x0002a40000001000 */
[----:B------:R-:W-:Y:S01]  /*0750*/  @P6 FMUL R43, R43, 0.25 ;  /* 0x3e8000002b2b6820 */ /* 0x000fe20000400000 */
[----:B------:R-:W-:Y:S01]  /*0760*/  @!P5 FMUL R32, R32, 16777216 ;  /* 0x4b8000002020d820 */ /* 0x000fe20000400000 */
[C---:B------:R-:W-:Y:S02]  /*0770*/  FSEL R35, R34.reuse, 1, P2 ;  /* 0x3f80000022237808 */ /* 0x040fe40001000000 */
[----:B------:R-:W-:Y:S01]  /*0780*/  @!P1 FMUL R43, R43, 16777216 ;  /* 0x4b8000002b2b9820 */ /* 0x000fe20000400000 */
[----:B0-----:R-:W-:Y:S01]  /*0790*/  FMUL R45, R45, R40 ;  /* 0x000000282d2d7220 */ /* 0x001fe20000400000 */
[----:B------:R0:W3:Y:S01]  /*07a0*/  MUFU.RCP R20, R32 ;  /* 0x0000002000147308 */ /* 0x0000e20000001000 */
[----:B------:R-:W-:Y:S01]  /*07b0*/  @!P3 FMUL R35, R35, 16777216 ;  /* 0x4b8000002323b820 */ /* 0x000fe20000400000 */
[----:B-1----:R-:W-:-:S06]  /*07c0*/  FSEL R33, R34, 1, P6 ;  /* 0x3f80000022217808 */ /* 0x002fcc0003000000 */
[----:B------:R1:W5:Y:S01]  /*07d0*/  MUFU.RCP R40, R43 ;  /* 0x0000002b00287308 */ /* 0x0003620000001000 */
[----:B--2---:R-:W-:Y:S01]  /*07e0*/  FMUL R36, R36, R35 ;  /* 0x0000002324247220 */ /* 0x004fe20000400000 */
[----:B------:R-:W-:Y:S01]  /*07f0*/  FSEL R35, R34, 1, P4 ;  /* 0x3f80000022237808 */ /* 0x000fe20002000000 */
[----:B------:R-:W-:-:S04]  /*0800*/  @!P1 FMUL R33, R33, 16777216 ;  /* 0x4b80000021219820 */ /* 0x000fc80000400000 */
[----:B------:R-:W-:Y:S01]  /*0810*/  @!P5 FMUL R35, R35, 16777216 ;  /* 0x4b8000002323d820 */ /* 0x000fe20000400000 */
[-C--:B0-----:R-:W-:Y:S01]  /*0820*/  FMUL R32, R21, R36.reuse ;  /* 0x0000002415207220 */ /* 0x081fe20000400000 */
[----:B-1----:R-:W-:Y:S02]  /*0830*/  FMUL R43, R28, R45 ;  /* 0x0000002d1c2b7220 */ /* 0x002fe40000400000 */
[----:B---3--:R-:W-:Y:S01]  /*0840*/  FMUL R20, R20, R35 ;  /* 0x0000002314147220 */ /* 0x008fe20000400000 */
[-C--:B------:R-:W-:Y:S01]  /*0850*/  FMUL R35, R41, R45.reuse ;  /* 0x0000002d29237220 */ /* 0x080fe20000400000 */
[----:B------:R-:W-:Y:S01]  /*0860*/  FMUL R41, R44, R45 ;  /* 0x0000002d2c297220 */ /* 0x000fe20000400000 */
[----:B-----5:R-:W-:Y:S01]  /*0870*/  FMUL R40, R40, R33 ;  /* 0x0000002128287220 */ /* 0x020fe20000400000 */
[----:B------:R-:W-:Y:S01]  /*0880*/  FMUL R33, R42, R45 ;  /* 0x0000002d2a217220 */ /* 0x000fe20000400000 */
[-C--:B------:R-:W-:Y:S01]  /*0890*/  FMUL R28, R17, R36.reuse ;  /* 0x00000024111c7220 */ /* 0x080fe20000400000 */
[-C--:B------:R-:W-:Y:S01]  /*08a0*/  FMUL R34, R29, R36.reuse ;  /* 0x000000241d227220 */ /* 0x080fe20000400000 */
[----:B------:R-:W-:Y:S01]  /*08b0*/  FMUL R36, R37, R36 ;  /* 0x0000002425247220 */ /* 0x000fe20000400000 */
[-C--:B------:R-:W-:Y:S01]  /*08c0*/  FMUL R45, R30, R20.reuse ;  /* 0x000000141e2d7220 */ /* 0x080fe20000400000 */
[-C--:B------:R-:W-:Y:S01]  /*08d0*/  FMUL R29, R18, R20.reuse ;  /* 0x00000014121d7220 */ /* 0x080fe20000400000 */
[-C--:B------:R-:W-:Y:S01]  /*08e0*/  FMUL R37, R22, R20.reuse ;  /* 0x0000001416257220 */ /* 0x080fe20000400000 */
[----:B------:R-:W-:Y:S01]  /*08f0*/  FMUL R38, R38, R20 ;  /* 0x0000001426267220 */ /* 0x000fe20000400000 */
[-C--:B------:R-:W-:Y:S01]  /*0900*/  FMUL R30, R19, R40.reuse ;  /* 0x00000028131e7220 */ /* 0x080fe20000400000 */
[----:B------:R-:W-:Y:S01]  /*0910*/  FMUL R42, R23, R40 ;  /* 0x00000028172a7220 */ /* 0x000fe20000400000 */
[----:B------:R-:W-:-:S02]  /*0920*/  CS2R R20, SRZ ;  /* 0x0000000000147805 */ /* 0x000fc4000001ff00 */
[----:B------:R-:W-:Y:S02]  /*0930*/  CS2R R22, SRZ ;  /* 0x0000000000167805 */ /* 0x000fe4000001ff00 */
[----:B------:R-:W-:Y:S02]  /*0940*/  CS2R R16, SRZ ;  /* 0x0000000000107805 */ /* 0x000fe4000001ff00 */
[----:B------:R-:W-:Y:S02]  /*0950*/  CS2R R18, SRZ ;  /* 0x0000000000127805 */ /* 0x000fe4000001ff00 */
[----:B------:R-:W2:Y:S04]  /*0960*/  @!P0 LDG.E.EL.128 R20, desc[UR6][R48.64] ;  /* 0x0000000630148981 */ /* 0x000ea8000c2e1d00 */
[----:B------:R-:W2:Y:S01]  /*0970*/  @!P0 LDG.E.EL.128 R16, desc[UR6][R46.64] ;  /* 0x000000062e108981 */ /* 0x000ea2000c2e1d00 */
[----:B------:R-:W0:Y:S01]  /*0980*/  S2UR UR5, SR_CgaCtaId ;  /* 0x00000000000579c3 */ /* 0x000e220000008800 */
[----:B------:R-:W-:Y:S01]  /*0990*/  UMOV UR4, 0x400 ;  /* 0x0000040000047882 */ /* 0x000fe20000000000 */
[-C--:B------:R-:W-:Y:S01]  /*09a0*/  FMUL R44, R31, R40.reuse ;  /* 0x000000281f2c7220 */ /* 0x080fe20000400000 */
[----:B------:R-:W-:Y:S01]  /*09b0*/  FMUL R40, R39, R40 ;  /* 0x0000002827287220 */ /* 0x000fe20000400000 */
[----:B0-----:R-:W-:Y:S01]  /*09c0*/  UPRMT UR4, UR5, 0x654, UR4 ;  /* 0x0000065405047896 */ /* 0x001fe20008000004 */
[----:B------:R-:W-:Y:S01]  /*09d0*/  ISETP.GE.AND P0, PT, R3, 0x100, PT ;  /* 0x000001000300780c */ /* 0x000fe20003f06270 */
[-CC-:B--2---:R-:W-:Y:S01]  /*09e0*/  FFMA R35, R35, R20.reuse, R16.reuse ;  /* 0x0000001423237223 */ /* 0x184fe20000000010 */
[-CC-:B------:R-:W-:Y:S01]  /*09f0*/  FFMA R33, R33, R20.reuse, R16.reuse ;  /* 0x0000001421217223 */ /* 0x180fe20000000010 */
[-CC-:B------:R-:W-:Y:S01]  /*0a00*/  FFMA R43, R43, R20.reuse, R16.reuse ;  /* 0x000000142b2b7223 */ /* 0x180fe20000000010 */
[----:B------:R-:W-:Y:S01]  /*0a10*/  FFMA R41, R41, R20, R16 ;  /* 0x0000001429297223 */ /* 0x000fe20000000010 */
[----:B------:R-:W-:Y:S01]  /*0a20*/  SHF.L.U32 R16, R0, 0x9, RZ ;  /* 0x0000000900107819 */ /* 0x000fe200000006ff */
[-CC-:B------:R-:W-:Y:S01]  /*0a30*/  FFMA R28, R28, R21.reuse, R17.reuse ;  /* 0x000000151c1c7223 */ /* 0x180fe20000000011 */
[-CC-:B------:R-:W-:Y:S01]  /*0a40*/  FFMA R32, R32, R21.reuse, R17.reuse ;  /* 0x0000001520207223 */ /* 0x180fe20000000011 */
[-CC-:B------:R-:W-:Y:S01]  /*0a50*/  FFMA R34, R34, R21.reuse, R17.reuse ;  /* 0x0000001522227223 */ /* 0x180fe20000000011 */
[----:B------:R-:W-:Y:S01]  /*0a60*/  FFMA R36, R36, R21, R17 ;  /* 0x0000001524247223 */ /* 0x000fe20000000011 */
[----:B------:R-:W-:-:S02]  /*0a70*/  SHF.R.U32.HI R21, RZ, 0x3, R0 ;  /* 0x00000003ff157819 */ /* 0x000fc40000011600 */
[----:B------:R-:W-:Y:S01]  /*0a80*/  LOP3.LUT R16, R16, 0xe00, RZ, 0xc0, !PT ;  /* 0x00000e0010107812 */ /* 0x000fe200078ec0ff */
[-CC-:B------:R-:W-:Y:S01]  /*0a90*/  FFMA R29, R29, R22.reuse, R18.reuse ;  /* 0x000000161d1d7223 */ /* 0x180fe20000000012 */
[-CC-:B------:R-:W-:Y:S01]  /*0aa0*/  FFMA R37, R37, R22.reuse, R18.reuse ;  /* 0x0000001625257223 */ /* 0x180fe20000000012 */
[-CC-:B------:R-:W-:Y:S01]  /*0ab0*/  FFMA R45, R45, R22.reuse, R18.reuse ;  /* 0x000000162d2d7223 */ /* 0x180fe20000000012 */
[----:B------:R-:W-:Y:S01]  /*0ac0*/  FFMA R17, R38, R22, R18 ;  /* 0x0000001626117223 */ /* 0x000fe20000000012 */
[----:B------:R-:W-:Y:S02]  /*0ad0*/  SGXT.U32 R21, R21, 0x5 ;  /* 0x000000051515781a */ /* 0x000fe40000000000 */
[C---:B------:R-:W-:Y:S02]  /*0ae0*/  LOP3.LUT R18, R16.reuse, 0x80, RZ, 0xfc, !PT ;  /* 0x0000008010127812 */ /* 0x040fe400078efcff */
[----:B------:R-:W-:Y:S01]  /*0af0*/  LOP3.LUT R22, R16, 0x100, RZ, 0xfc, !PT ;  /* 0x0000010010167812 */ /* 0x000fe200078efcff */
[-CC-:B------:R-:W-:Y:S01]  /*0b00*/  FFMA R30, R30, R23.reuse, R19.reuse ;  /* 0x000000171e1e7223 */ /* 0x180fe20000000013 */
[-CC-:B------:R-:W-:Y:S01]  /*0b10*/  FFMA R42, R42, R23.reuse, R19.reuse ;  /* 0x000000172a2a7223 */ /* 0x180fe20000000013 */
[-CC-:B------:R-:W-:Y:S01]  /*0b20*/  FFMA R44, R44, R23.reuse, R19.reuse ;  /* 0x000000172c2c7223 */ /* 0x180fe20000000013 */
[----:B------:R-:W-:Y:S01]  /*0b30*/  FFMA R40, R40, R23, R19 ;  /* 0x0000001728287223 */ /* 0x000fe20000000013 */
[----:B------:R-:W-:-:S02]  /*0b40*/  LOP3.LUT R31, R16, 0x180, RZ, 0xfc, !PT ;  /* 0x00000180101f7812 */ /* 0x000fc400078efcff */
[C---:B------:R-:W-:Y:S02]  /*0b50*/  LOP3.LUT R20, R16.reuse, R21, RZ, 0xfc, !PT ;  /* 0x0000001510147212 */ /* 0x040fe400078efcff */
[----:B------:R-:W-:Y:S02]  /*0b60*/  LEA.HI R19, R16, UR4, RZ, 0x1d ;  /* 0x0000000410137c11 */ /* 0x000fe4000f8fe8ff */
[----:B------:R-:W-:Y:S02]  /*0b70*/  LEA.HI R21, R18, UR4, RZ, 0x1d ;  /* 0x0000000412157c11 */ /* 0x000fe4000f8fe8ff */
[----:B------:R-:W-:Y:S01]  /*0b80*/  LEA.HI R23, R22, UR4, RZ, 0x1d ;  /* 0x0000000416177c11 */ /* 0x000fe2000f8fe8ff */
[----:B------:R-:W-:Y:S01]  /*0b90*/  FADD R4, R35, R4 ;  /* 0x0000000423047221 */ /* 0x000fe20000000000 */
[----:B------:R-:W-:Y:S01]  /*0ba0*/  LEA.HI R31, R31, UR4, RZ, 0x1d ;  /* 0x000000041f1f7c11 */ /* 0x000fe2000f8fe8ff */
[----:B------:R-:W-:Y:S01]  /*0bb0*/  FADD R5, R28, R5 ;  /* 0x000000051c057221 */ /* 0x000fe20000000000 */
[C---:B------:R-:W-:Y:S01]  /*0bc0*/  LEA R19, R20.reuse, R19, 0x2 ;  /* 0x0000001314137211 */ /* 0x040fe200078e10ff */
[C---:B------:R-:W-:Y:S01]  /*0bd0*/  IMAD R16, R20.reuse, 0x4, R23 ;  /* 0x0000000414107824 */ /* 0x040fe200078e0217 */
[C---:B------:R-:W-:Y:S01]  /*0be0*/  LEA R18, R20.reuse, R21, 0x2 ;  /* 0x0000001514127211 */ /* 0x040fe200078e10ff */
[----:B------:R-:W-:Y:S01]  /*0bf0*/  FADD R29, R29, R6 ;  /* 0x000000061d1d7221 */ /* 0x000fe20000000000 */
[----:B------:R-:W-:Y:S01]  /*0c00*/  LEA R20, R20, R31, 0x2 ;  /* 0x0000001f14147211 */ /* 0x000fe200078e10ff */
[----:B------:R-:W-:Y:S01]  /*0c10*/  FADD R7, R30, R7 ;  /* 0x000000071e077221 */ /* 0x000fe20000000000 */
[----:B----4-:R-:W-:Y:S01]  /*0c20*/  FADD R8, R33, R8 ;  /* 0x0000000821087221 */ /* 0x010fe20000000000 */
[----:B------:R-:W-:Y:S01]  /*0c30*/  FADD R9, R32, R9 ;  /* 0x0000000920097221 */ /* 0x000fe20000000000 */
[----:B------:R-:W-:Y:S01]  /*0c40*/  STS [R19], R4 ;  /* 0x0000000413007388 */ /* 0x000fe20000000800 */
[----:B------:R-:W-:Y:S01]  /*0c50*/  FADD R37, R37, R10 ;  /* 0x0000000a25257221 */ /* 0x000fe20000000000 */
[----:B------:R-:W-:-:S02]  /*0c60*/  FADD R11, R42, R11 ;  /* 0x0000000b2a0b7221 */ /* 0x000fc40000000000 */
[----:B------:R0:W-:Y:S01]  /*0c70*/  STS [R18+0x200], R5 ;  /* 0x0002000512007388 */ /* 0x0001e20000000800 */
[----:B------:R-:W-:Y:S01]  /*0c80*/  FADD R12, R43, R12 ;  /* 0x0000000c2b0c7221 */ /* 0x000fe20000000000 */
[----:B------:R-:W-:Y:S02]  /*0c90*/  FADD R13, R34, R13 ;  /* 0x0000000d220d7221 */ /* 0x000fe40000000000 */
[----:B------:R-:W-:Y:S01]  /*0ca0*/  STS [R16+0x400], R29 ;  /* 0x0004001d10007388 */ /* 0x000fe20000000800 */
[----:B------:R-:W-:-:S03]  /*0cb0*/  FADD R45, R45, R14 ;  /* 0x0000000e2d2d7221 */ /* 0x000fc60000000000 */
[----:B------:R-:W-:Y:S01]  /*0cc0*/  STS [R20+0x600], R7 ;  /* 0x0006000714007388 */ /* 0x000fe20000000800 */
[----:B------:R-:W-:-:S03]  /*0cd0*/  FADD R15, R44, R15 ;  /* 0x0000000f2c0f7221 */ /* 0x000fc60000000000 */
[----:B------:R-:W-:Y:S01]  /*0ce0*/  STS [R19+0x80], R8 ;  /* 0x0000800813007388 */ /* 0x000fe20000000800 */
[----:B------:R-:W-:-:S03]  /*0cf0*/  FADD R24, R41, R24 ;  /* 0x0000001829187221 */ /* 0x000fc60000000000 */
[----:B------:R-:W-:Y:S01]  /*0d00*/  STS [R18+0x280], R9 ;  /* 0x0002800912007388 */ /* 0x000fe20000000800 */
[----:B------:R-:W-:-:S03]  /*0d10*/  FADD R25, R36, R25 ;  /* 0x0000001924197221 */ /* 0x000fc60000000000 */
[----:B------:R-:W-:Y:S01]  /*0d20*/  STS [R16+0x480], R37 ;  /* 0x0004802510007388 */ /* 0x000fe20000000800 */
[----:B------:R-:W-:Y:S01]  /*0d30*/  FADD R17, R17, R26 ;  /* 0x0000001a11117221 */ /* 0x000fe20000000000 */
[----:B------:R-:W-:Y:S02]  /*0d40*/  SHF.L.U32 R21, R0, 0x2, RZ ;  /* 0x0000000200157819 */ /* 0x000fe400000006ff */
[----:B------:R-:W-:Y:S01]  /*0d50*/  STS [R20+0x680], R11 ;  /* 0x0006800b14007388 */ /* 0x000fe20000000800 */
[----:B------:R-:W-:-:S03]  /*0d60*/  FADD R27, R40, R27 ;  /* 0x0000001b281b7221 */ /* 0x000fc60000000000 */
[----:B------:R-:W-:Y:S04]  /*0d70*/  STS [R19+0x100], R12 ;  /* 0x0001000c13007388 */ /* 0x000fe80000000800 */
[----:B------:R-:W-:Y:S01]  /*0d80*/  STS [R18+0x300], R13 ;  /* 0x0003000d12007388 */ /* 0x000fe20000000800 */
[----:B------:R-:W-:-:S03]  /*0d90*/  LOP3.LUT R21, R21, 0x3fc, RZ, 0xc0, !PT ;  /* 0x000003fc15157812 */ /* 0x000fc600078ec0ff */
[----:B------:R-:W-:Y:S04]  /*0da0*/  STS [R16+0x500], R45 ;  /* 0x0005002d10007388 */ /* 0x000fe80000000800 */
[----:B------:R-:W-:Y:S04]  /*0db0*/  STS [R20+0x700], R15 ;  /* 0x0007000f14007388 */ /* 0x000fe80000000800 */
[----:B------:R-:W-:Y:S04]  /*0dc0*/  STS [R19+0x180], R24 ;  /* 0x0001801813007388 */ /* 0x000fe80000000800 */
[----:B------:R-:W-:Y:S01]  /*0dd0*/  STS [R18+0x380], R25 ;  /* 0x0003801912007388 */ /* 0x000fe20000000800 */
[----:B0-----:R-:W-:-:S03]  /*0de0*/  LOP3.LUT R5, R21, 0x400, RZ, 0xfc, !PT ;  /* 0x0000040015057812 */ /* 0x001fc600078efcff */
[----:B------:R0:W-:Y:S04]  /*0df0*/  STS [R16+0x580], R17 ;  /* 0x0005801110007388 */ /* 0x0001e80000000800 */
[----:B------:R1:W-:Y:S01]  /*0e00*/  STS [R20+0x780], R27 ;  /* 0x0007801b14007388 */ /* 0x0003e20000000800 */
[----:B------:R-:W-:Y:S02]  /*0e10*/  LOP3.LUT R6, R21, 0x800, RZ, 0xfc, !PT ;  /* 0x0000080015067812 */ /* 0x000fe400078efcff */
[----:B------:R-:W-:Y:S02]  /*0e20*/  SHF.R.U32.HI R5, RZ, 0x3, R5 ;  /* 0x00000003ff057819 */ /* 0x000fe40000011605 */
[----:B------:R-:W-:Y:S01]  /*0e30*/  SHF.R.U32.HI R4, RZ, 0x1, R0 ;  /* 0x00000001ff047819 */ /* 0x000fe20000011600 */
[----:B0-----:R-:W0:Y:S01]  /*0e40*/  LDC.64 R16, c[0x0][0x240] ;  /* 0x00009000ff107b82 */ /* 0x001e220000000a00 */
[----:B------:R-:W-:-:S02]  /*0e50*/  SHF.R.U32.HI R6, RZ, 0x3, R6 ;  /* 0x00000003ff067819 */ /* 0x000fc40000011606 */
[----:B------:R-:W-:Y:S02]  /*0e60*/  LOP3.LUT R5, R5, 0xf0, RZ, 0xc0, !PT ;  /* 0x000000f005057812 */ /* 0x000fe400078ec0ff */
[----:B------:R-:W-:Y:S02]  /*0e70*/  LOP3.LUT R4, R4, 0x70, RZ, 0xc0, !PT ;  /* 0x0000007004047812 */ /* 0x000fe400078ec0ff */
[----:B------:R-:W-:Y:S01]  /*0e80*/  LOP3.LUT R7, R6, 0x170, RZ, 0xc0, !PT ;  /* 0x0000017006077812 */ /* 0x000fe200078ec0ff */
[----:B------:R-:W-:Y:S01]  /*0e90*/  VIADD R6, R5, UR4 ;  /* 0x0000000405067c36 */ /* 0x000fe20008000000 */
[----:B------:R-:W-:Y:S02]  /*0ea0*/  IADD3 R4, R4, UR4, RZ ;  /* 0x0000000404047c10 */ /* 0x000fe4000fffe0ff */
[----:B------:R-:W-:Y:S02]  /*0eb0*/  IADD3 R10, R7, UR4, RZ ;  /* 0x00000004070a7c10 */ /* 0x000fe4000fffe0ff */
[C---:B------:R-:W-:Y:S01]  /*0ec0*/  LEA R12, R21.reuse, R4, 0x2 ;  /* 0x00000004150c7211 */ /* 0x040fe200078e10ff */
[----:B------:R-:W-:Y:S01]  /*0ed0*/  BAR.SYNC.DEFER_BLOCKING 0x0 ;  /* 0x0000000000007b1d */ /* 0x000fe20000010000 */
[C---:B------:R-:W-:Y:S01]  /*0ee0*/  LEA R8, R21.reuse, R6, 0x2 ;  /* 0x0000000615087211 */ /* 0x040fe200078e10ff */
[----:B------:R-:W-:Y:S01]  /*0ef0*/  IMAD R4, R21, 0x4, R10 ;  /* 0x0000000415047824 */ /* 0x000fe200078e020a */
[----:B------:R-:W-:-:S02]  /*0f00*/  SHF.R.S32.HI R18, RZ, 0x1f, R3 ;  /* 0x0000001fff127819 */ /* 0x000fc40000011403 */
[----:B------:R-:W-:Y:S02]  /*0f10*/  SHF.R.U32.HI R19, RZ, 0x5, R0 ;  /* 0x00000005ff137819 */ /* 0x000fe40000011600 */
[----:B------:R-:W-:Y:S01]  /*0f20*/  LEA.HI R18, R18, R3, RZ, 0x6 ;  /* 0x0000000312127211 */ /* 0x000fe200078f30ff */
[----:B------:R-:W2:Y:S04]  /*0f30*/  LDS.128 R12, [R12] ;  /* 0x000000000c0c7984 */ /* 0x000ea80000000c00 */
[----:B------:R-:W3:Y:S04]  /*0f40*/  LDS.128 R8, [R8+0x1000] ;  /* 0x0010000008087984 */ /* 0x000ee80000000c00 */
[----:B------:R-:W4:Y:S01]  /*0f50*/  LDS.128 R4, [R4+0x2000] ;  /* 0x0020000004047984 */ /* 0x000f220000000c00 */
[----:B------:R-:W-:-:S02]  /*0f60*/  LOP3.LUT R0, R18, 0xffffffc0, RZ, 0xc0, !PT ;  /* 0xffffffc012007812 */ /* 0x000fc400078ec0ff */
[----:B------:R-:W-:Y:S02]  /*0f70*/  SGXT.U32 R19, R19, 0x3 ;  /* 0x000000031313781a */ /* 0x000fe40000000000 */
[----:B------:R-:W-:Y:S02]  /*0f80*/  SHF.R.S32.HI R18, RZ, 0x6, R18 ;  /* 0x00000006ff127819 */ /* 0x000fe40000011412 */
[----:B------:R-:W-:Y:S02]  /*0f90*/  IADD3 R23, R3, -R0, RZ ;  /* 0x8000000003177210 */ /* 0x000fe40007ffe0ff */
[----:B------:R-:W-:-:S03]  /*0fa0*/  LOP3.LUT R19, R19, R2, RZ, 0xfc, !PT ;  /* 0x0000000213137212 */ /* 0x000fc600078efcff */
[----:B------:R-:W-:Y:S01]  /*0fb0*/  IMAD R18, R18, 0x600, R23 ;  /* 0x0000060012127824 */ /* 0x000fe200078e0217 */
[C---:B------:R-:W-:Y:S02]  /*0fc0*/  LOP3.LUT R3, R19.reuse, 0x8, RZ, 0xfc, !PT ;  /* 0x0000000813037812 */ /* 0x040fe400078efcff */
[C---:B------:R-:W-:Y:S02]  /*0fd0*/  LOP3.LUT R0, R19.reuse, 0x10, RZ, 0xfc, !PT ;  /* 0x0000001013007812 */ /* 0x040fe400078efcff */
[----:B------:R-:W-:Y:S02]  /*0fe0*/  ISETP.LT.AND P3, PT, R19, 0x18, !P0 ;  /* 0x000000181300780c */ /* 0x000fe40004761270 */
[----:B------:R-:W-:Y:S02]  /*0ff0*/  ISETP.LT.AND P2, PT, R3, 0x18, !P0 ;  /* 0x000000180300780c */ /* 0x000fe40004741270 */
[----:B-1----:R-:W-:Y:S02]  /*1000*/  LOP3.LUT R20, R21, 0xc00, RZ, 0xfc, !PT ;  /* 0x00000c0015147812 */ /* 0x002fe400078efcff */
[----:B------:R-:W-:-:S02]  /*1010*/  ISETP.LT.AND P1, PT, R0, 0x18, !P0 ;  /* 0x000000180000780c */ /* 0x000fc40004721270 */
[-C--:B------:R-:W-:Y:S02]  /*1020*/  LEA R25, R19, R18.reuse, 0x6 ;  /* 0x0000001213197211 */ /* 0x080fe400078e30ff */
[----:B------:R-:W-:Y:S02]  /*1030*/  ISETP.LT.AND P0, PT, R2, RZ, !P0 ;  /* 0x000000ff0200720c */ /* 0x000fe40004701270 */
[----:B------:R-:W-:Y:S01]  /*1040*/  LEA R19, R3, R18, 0x6 ;  /* 0x0000001203137211 */ /* 0x000fe200078e30ff */
[----:B------:R-:W-:Y:S01]  /*1050*/  IMAD R23, R0, 0x40, R18 ;  /* 0x0000004000177824 */ /* 0x000fe200078e0212 */
[----:B------:R-:W-:Y:S01]  /*1060*/  SHF.R.U32.HI R20, RZ, 0x3, R20 ;  /* 0x00000003ff147819 */ /* 0x000fe20000011614 */
[----:B0-----:R-:W-:-:S03]  /*1070*/  IMAD.WIDE R2, R25, 0x4, R16 ;  /* 0x0000000419027825 */ /* 0x001fc600078e0210 */
[----:B------:R-:W-:Y:S01]  /*1080*/  LOP3.LUT R20, R20, 0x1f0, RZ, 0xc0, !PT ;  /* 0x000001f014147812 */ /* 0x000fe200078ec0ff */
[--C-:B------:R-:W-:Y:S01]  /*1090*/  IMAD.WIDE R18, R19, 0x4, R16.reuse ;  /* 0x0000000413127825 */ /* 0x100fe200078e0210 */
[----:B--2---:R0:W-:Y:S03]  /*10a0*/  @P3 STG.E.128 desc[UR6][R2.64], R12 ;  /* 0x0000000c02003986 */ /* 0x0041e6000c101d06 */
[----:B------:R-:W-:Y:S01]  /*10b0*/  IMAD.WIDE R22, R23, 0x4, R16 ;  /* 0x0000000417167825 */ /* 0x000fe200078e0210 */
[----:B------:R-:W-:Y:S01]  /*10c0*/  IADD3 R20, R20, UR4, RZ ;  /* 0x0000000414147c10 */ /* 0x000fe2000fffe0ff */
[----:B---3--:R0:W-:Y:S04]  /*10d0*/  @P2 STG.E.128 desc[UR6][R18.64], R8 ;  /* 0x0000000812002986 */ /* 0x0081e8000c101d06 */
[----:B----4-:R0:W-:Y:S01]  /*10e0*/  @P1 STG.E.128 desc[UR6][R22.64], R4 ;  /* 0x0000000416001986 */ /* 0x0101e2000c101d06 */
[----:B------:R-:W-:Y:S01]  /*10f0*/  LEA R20, R21, R20, 0x2 ;  /* 0x0000001415147211 */ /* 0x000fe200078e10ff */
[----:B0-----:R-:W-:Y:S06]  /*1100*/  @!P0 EXIT ;  /* 0x000000000000894d */ /* 0x001fec0003800000 */
[----:B0-----:R-:W0:Y:S01]  /*1110*/  LDS.128 R20, [R20+0x3000] ;  /* 0x0030000014147984 */ /* 0x001e220000000c00 */
[----:B------:R-:W-:-:S05]  /*1120*/  IADD3 R25, R25, 0x600, RZ ;  /* 0x0000060019197810 */ /* 0x000fca0007ffe0ff */
[----:B------:R-:W-:-:S05]  /*1130*/  IMAD.WIDE R16, R25, 0x4, R16 ;  /* 0x0000000419107825 */ /* 0x000fca00078e0210 */
[----:B0-----:R-:W-:Y:S01]  /*1140*/  STG.E.128 desc[UR6][R16.64], R20 ;  /* 0x0000001410007986 */ /* 0x001fe2000c101d06 */
[----:B------:R-:W-:Y:S05]  /*1150*/  EXIT ;  /* 0x000000000000794d */ /* 0x000fea0003800000 */
.L_x_0:
[----:B------:R-:W-:-:S00]  /*1160*/  BRA `(.L_x_0) ;  /* 0xfffffffc00fc7947 */ /* 0x000fc0000383ffff */
[----:B------:R-:W-:-:S00]  /*1170*/  NOP ;  /* 0x0000000000007918 */ /* 0x000fc00000000000 */
        /* <DEDUP_REMOVED lines=8> */
.L_x_1:


//--------------------- .nv.global.init           --------------------------
	.section	.nv.global.init,"aw",@progbits
.nv.global.init:
	.type		_$_str,@object
	.size		_$_str,(_$_str_$_2 - _$_str)
_$_str:
        /*0000*/ 	.byte	0x5f, 0x5f, 0x43, 0x55, 0x44, 0x41, 0x5f, 0x46, 0x54, 0x5a, 0x00
	.type		_$_str_$_2,@object
	.size		_$_str_$_2,(.L_1 - _$_str_$_2)
_$_str_$_2:
        /*000b*/ 	.byte	0x5f, 0x5f, 0x43, 0x55, 0x44, 0x41, 0x5f, 0x50, 0x52, 0x45, 0x43, 0x5f, 0x53, 0x51, 0x52, 0x54
        /*001b*/ 	.byte	0x00
.L_1:


//--------------------- .nv.shared.triton_poi_fused__native_batch_norm_legit_no_training_add_13 --------------------------
	.section	.nv.shared.triton_poi_fused__native_batch_norm_legit_no_training_add_13,"aw",@nobits
	.sectionflags	@""
	.align	16
	.zero		1024


//--------------------- .nv.constant0.triton_poi_fused__native_batch_norm_legit_no_training_add_13 --------------------------
	.section	.nv.constant0.triton_poi_fused__native_batch_norm_legit_no_training_add_13,"a",@progbits
	.sectionflags	@""
	.align	4
.nv.constant0.triton_poi_fused__native_batch_norm_legit_no_training_add_13:
	.zero		592
